	.headerflags	@"EF_CUDA_TEXMODE_UNIFIED EF_CUDA_64BIT_ADDRESS EF_CUDA_SM89 EF_CUDA_VIRTUAL_SM(EF_CUDA_SM89)"
	.elftype	@"ET_EXEC"


//--------------------- .nv.info                  --------------------------
	.section	.nv.info,"",@"SHT_CUDA_INFO"
	.align	4


	//----- nvinfo : EIATTR_REGCOUNT
	.align		4
        /*0000*/ 	.byte	0x04, 0x2f
        /*0002*/ 	.short	(.L_1 - .L_0)
	.align		4
.L_0:
        /*0004*/ 	.word	index@(triton__0d1d2d3d4d5de6)
        /*0008*/ 	.word	0x00000014


	//----- nvinfo : EIATTR_MAX_STACK_SIZE
	.align		4
.L_1:
        /*000c*/ 	.byte	0x04, 0x23
        /*000e*/ 	.short	(.L_3 - .L_2)
	.align		4
.L_2:
        /*0010*/ 	.word	index@(triton__0d1d2d3d4d5de6)
        /*0014*/ 	.word	0x00000000


	//----- nvinfo : EIATTR_MIN_STACK_SIZE
	.align		4
.L_3:
        /*0018*/ 	.byte	0x04, 0x12
        /*001a*/ 	.short	(.L_5 - .L_4)
	.align		4
.L_4:
        /*001c*/ 	.word	index@(triton__0d1d2d3d4d5de6)
        /*0020*/ 	.word	0x00000000


	//----- nvinfo : EIATTR_FRAME_SIZE
	.align		4
.L_5:
        /*0024*/ 	.byte	0x04, 0x11
        /*0026*/ 	.short	(.L_7 - .L_6)
	.align		4
.L_6:
        /*0028*/ 	.word	index@(triton__0d1d2d3d4d5de6)
        /*002c*/ 	.word	0x00000000
.L_7:


//--------------------- .nv.info.triton__0d1d2d3d4d5de6 --------------------------
	.section	.nv.info.triton__0d1d2d3d4d5de6,"",@"SHT_CUDA_INFO"
	.align	4


	//----- nvinfo : EIATTR_CUDA_API_VERSION
	.align		4
        /*0000*/ 	.byte	0x04, 0x37
        /*0002*/ 	.short	(.L_9 - .L_8)
.L_8:
        /*0004*/ 	.word	0x0000007b


	//----- nvinfo : EIATTR_PARAM_CBANK
	.align		4
.L_9:
        /*0008*/ 	.byte	0x04, 0x0a
        /*000a*/ 	.short	(.L_11 - .L_10)
	.align		4
.L_10:
        /*000c*/ 	.word	index@(.nv.constant0.triton__0d1d2d3d4d5de6)
        /*0010*/ 	.short	0x0160
        /*0012*/ 	.short	0x0030


	//----- nvinfo : EIATTR_CBANK_PARAM_SIZE
	.align		4
.L_11:
        /*0014*/ 	.byte	0x03, 0x19
        /*0016*/ 	.short	0x0030


	//----- nvinfo : EIATTR_KPARAM_INFO
	.align		4
        /*0018*/ 	.byte	0x04, 0x17
        /*001a*/ 	.short	(.L_13 - .L_12)
.L_12:
        /*001c*/ 	.word	0x00000000
        /*0020*/ 	.short	0x0006
        /*0022*/ 	.short	0x002c
        /*0024*/ 	.byte	0x00, 0xf0, 0x11, 0x00


	//----- nvinfo : EIATTR_KPARAM_INFO
	.align		4
.L_13:
        /*0028*/ 	.byte	0x04, 0x17
        /*002a*/ 	.short	(.L_15 - .L_14)
.L_14:
        /*002c*/ 	.word	0x00000000
        /*0030*/ 	.short	0x0005
        /*0032*/ 	.short	0x0028
        /*0034*/ 	.byte	0x00, 0xf0, 0x11, 0x00


	//----- nvinfo : EIATTR_KPARAM_INFO
	.align		4
.L_15:
        /*0038*/ 	.byte	0x04, 0x17
        /*003a*/ 	.short	(.L_17 - .L_16)
.L_16:
        /*003c*/ 	.word	0x00000000
        /*0040*/ 	.short	0x0004
        /*0042*/ 	.short	0x0020
        /*0044*/ 	.byte	0x00, 0xf0, 0x21, 0x00


	//----- nvinfo : EIATTR_KPARAM_INFO
	.align		4
.L_17:
        /*0048*/ 	.byte	0x04, 0x17
        /*004a*/ 	.short	(.L_19 - .L_18)
.L_18:
        /*004c*/ 	.word	0x00000000
        /*0050*/ 	.short	0x0003
        /*0052*/ 	.short	0x0018
        /*0054*/ 	.byte	0x00, 0xf0, 0x21, 0x00


	//----- nvinfo : EIATTR_KPARAM_INFO
	.align		4
.L_19:
        /*0058*/ 	.byte	0x04, 0x17
        /*005a*/ 	.short	(.L_21 - .L_20)
.L_20:
        /*005c*/ 	.word	0x00000000
        /*0060*/ 	.short	0x0002
        /*0062*/ 	.short	0x0010
        /*0064*/ 	.byte	0x00, 0xf0, 0x21, 0x00


	//----- nvinfo : EIATTR_KPARAM_INFO
	.align		4
.L_21:
        /*0068*/ 	.byte	0x04, 0x17
        /*006a*/ 	.short	(.L_23 - .L_22)
.L_22:
        /*006c*/ 	.word	0x00000000
        /*0070*/ 	.short	0x0001
        /*0072*/ 	.short	0x0008
        /*0074*/ 	.byte	0x00, 0xf0, 0x21, 0x00


	//----- nvinfo : EIATTR_KPARAM_INFO
	.align		4
.L_23:
        /*0078*/ 	.byte	0x04, 0x17
        /*007a*/ 	.short	(.L_25 - .L_24)
.L_24:
        /*007c*/ 	.word	0x00000000
        /*0080*/ 	.short	0x0000
        /*0082*/ 	.short	0x0000
        /*0084*/ 	.byte	0x00, 0xf0, 0x21, 0x00


	//----- nvinfo : EIATTR_MAXREG_COUNT
	.align		4
.L_25:
        /*0088*/ 	.byte	0x03, 0x1b
        /*008a*/ 	.short	0x00ff


	//----- nvinfo : EIATTR_COOP_GROUP_MASK_REGIDS
	.align		4
        /*008c*/ 	.byte	0x04, 0x29
        /*008e*/ 	.short	(.L_27 - .L_26)


	//   ....[0]....
.L_26:
        /*0090*/ 	.word	0xffffffff


	//   ....[1]....
        /*0094*/ 	.word	0xffffffff


	//   ....[2]....
        /*0098*/ 	.word	0xffffffff


	//   ....[3]....
        /*009c*/ 	.word	0xffffffff


	//   ....[4]....
        /*00a0*/ 	.word	0xffffffff


	//   ....[5]....
        /*00a4*/ 	.word	0xffffffff


	//   ....[6]....
        /*00a8*/ 	.word	0xffffffff


	//   ....[7]....
        /*00ac*/ 	.word	0xffffffff


	//   ....[8]....
        /*00b0*/ 	.word	0xffffffff


	//   ....[9]....
        /*00b4*/ 	.word	0xffffffff


	//   ....[10]....
        /*00b8*/ 	.word	0xffffffff


	//   ....[11]....
        /*00bc*/ 	.word	0xffffffff


	//   ....[12]....
        /*00c0*/ 	.word	0xffffffff


	//   ....[13]....
        /*00c4*/ 	.word	0xffffffff


	//   ....[14]....
        /*00c8*/ 	.word	0xffffffff


	//----- nvinfo : EIATTR_COOP_GROUP_INSTR_OFFSETS
	.align		4
.L_27:
        /*00cc*/ 	.byte	0x04, 0x28
        /*00ce*/ 	.short	(.L_29 - .L_28)


	//   ....[0]....
.L_28:
        /*00d0*/ 	.word	0x00000140


	//   ....[1]....
        /*00d4*/ 	.word	0x00000170


	//   ....[2]....
        /*00d8*/ 	.word	0x00000190


	//   ....[3]....
        /*00dc*/ 	.word	0x000001d0


	//   ....[4]....
        /*00e0*/ 	.word	0x000002c0


	//   ....[5]....
        /*00e4*/ 	.word	0x00000370


	//   ....[6]....
        /*00e8*/ 	.word	0x00000390


	//   ....[7]....
        /*00ec*/ 	.word	0x000003d0


	//   ....[8]....
        /*00f0*/ 	.word	0x000004c0


	//   ....[9]....
        /*00f4*/ 	.word	0x00000500


	//   ....[10]....
        /*00f8*/ 	.word	0x00000540


	//   ....[11]....
        /*00fc*/ 	.word	0x00000610


	//   ....[12]....
        /*0100*/ 	.word	0x00000650


	//   ....[13]....
        /*0104*/ 	.word	0x00000760


	//   ....[14]....
        /*0108*/ 	.word	0x00000780


	//----- nvinfo : EIATTR_EXIT_INSTR_OFFSETS
	.align		4
.L_29:
        /*010c*/ 	.byte	0x04, 0x1c
        /*010e*/ 	.short	(.L_31 - .L_30)


	//   ....[0]....
.L_30:
        /*0110*/ 	.word	0x00000840


	//   ....[1]....
        /*0114*/ 	.word	0x00000860


	//----- nvinfo : EIATTR_MAX_THREADS
	.align		4
.L_31:
        /*0118*/ 	.byte	0x04, 0x05
        /*011a*/ 	.short	(.L_33 - .L_32)
.L_32:
        /*011c*/ 	.word	0x00000040
        /*0120*/ 	.word	0x00000001
        /*0124*/ 	.word	0x00000001
.L_33:


//--------------------- .nv.rel.action            --------------------------
	.section	.nv.rel.action,"",@"SHT_CUDA_RELOCINFO"
	.align	8
	.sectionentsize	8
        /*0000*/ 	.byte	0x73, 0x00, 0x00, 0x00, 0x00, 0x00, 0x00, 0x00, 0x00, 0x00, 0x00, 0x11, 0x25, 0x00, 0x05, 0x36


//--------------------- .nv.constant0.triton__0d1d2d3d4d5de6 --------------------------
	.section	.nv.constant0.triton__0d1d2d3d4d5de6,"a",@progbits
	.align	4
.nv.constant0.triton__0d1d2d3d4d5de6:
	.zero		400


//--------------------- .text.triton__0d1d2d3d4d5de6 --------------------------
	.section	.text.triton__0d1d2d3d4d5de6,"ax",@progbits
	.sectioninfo	@"SHI_REGISTERS=20"
	.align	128
        .global         triton__0d1d2d3d4d5de6
        .type           triton__0d1d2d3d4d5de6,@function
        .size           triton__0d1d2d3d4d5de6,(.L_x_1 - triton__0d1d2d3d4d5de6)
        .other          triton__0d1d2d3d4d5de6,@"STO_CUDA_ENTRY STV_DEFAULT"
triton__0d1d2d3d4d5de6:
.text.triton__0d1d2d3d4d5de6:
[----:B------:R-:W-:-:S02]  /*0000*/  MOV R1, c[0x0][0x28] ;  /* 0x00000a0000017a02 */ /* 0x000fc40000000f00 */
[----:B------:R-:W0:Y:S01]  /*0010*/  S2R R0, SR_CTAID.X ;  /* 0x0000000000007919 */ /* 0x000e220000002500 */
[----:B------:R-:W-:Y:S01]  /*0020*/  MOV R3, 0x4 ;  /* 0x0000000400037802 */ /* 0x000fe20000000f00 */
[----:B------:R-:W-:Y:S01]  /*0030*/  ULDC.64 UR4, c[0x0][0x118] ;  /* 0x0000460000047ab9 */ /* 0x000fe20000000a00 */
[----:B------:R-:W-:Y:S01]  /*0040*/  MOV R2, RZ ;  /* 0x000000ff00027202 */ /* 0x000fe20000000f00 */
[----:B------:R-:W1:Y:S01]  /*0050*/  S2R R14, SR_TID.X ;  /* 0x00000000000e7919 */ /* 0x000e620000002100 */
[----:B0-----:R-:W-:Y:S02]  /*0060*/  ISETP.GE.AND P0, PT, R0, 0x20, PT ;  /* 0x000000200000780c */ /* 0x001fe40003f06270 */
[----:B-1----:R-:W-:-:S04]  /*0070*/  LOP3.LUT R5, R14, 0x1f, RZ, 0xc0, !PT ;  /* 0x0000001f0e057812 */ /* 0x002fc800078ec0ff */
[C---:B------:R-:W-:Y:S02]  /*0080*/  ISETP.LT.U32.AND P0, PT, R5.reuse, 0x12, !P0 ;  /* 0x000000120500780c */ /* 0x040fe40004701070 */
[----:B------:R-:W-:-:S05]  /*0090*/  LEA R6, R5, R0, 0x5 ;  /* 0x0000000005067211 */ /* 0x000fca00078e28ff */
[----:B------:R-:W-:-:S06]  /*00a0*/  IMAD.WIDE R8, R6, R3, c[0x0][0x170] ;  /* 0x00005c0006087625 */ /* 0x000fcc00078e0203 */
[----:B------:R-:W2:Y:S01]  /*00b0*/  @P0 LDG.E R2, [R8.64] ;  /* 0x0000000408020981 */ /* 0x000ea2000c1e1900 */
[----:B------:R-:W-:Y:S01]  /*00c0*/  CS2R R10, SRZ ;  /* 0x00000000000a7805 */ /* 0x000fe2000001ff00 */
[----:B------:R-:W-:-:S05]  /*00d0*/  IMAD.WIDE R4, R6, R3, c[0x0][0x160] ;  /* 0x0000580006047625 */ /* 0x000fca00078e0203 */
[----:B------:R-:W3:Y:S01]  /*00e0*/  @P0 LDG.E R10, [R4.64] ;  /* 0x00000004040a0981 */ /* 0x000ee2000c1e1900 */
[----:B------:R-:W-:-:S05]  /*00f0*/  IMAD.WIDE R6, R6, R3, c[0x0][0x168] ;  /* 0x00005a0006067625 */ /* 0x000fca00078e0203 */
[----:B------:R-:W4:Y:S01]  /*0100*/  @P0 LDG.E R11, [R6.64] ;  /* 0x00000004060b0981 */ /* 0x000f22000c1e1900 */
[----:B--2---:R-:W-:-:S04]  /*0110*/  SEL R2, R2, RZ, P0 ;  /* 0x000000ff02027207 */ /* 0x004fc80000000000 */
[----:B------:R-:W-:Y:S02]  /*0120*/  FSEL R12, R2, RZ, P0 ;  /* 0x000000ff020c7208 */ /* 0x000fe40000000000 */
[----:B---3--:R-:W-:-:S03]  /*0130*/  SEL R8, R10, RZ, P0 ;  /* 0x000000ff0a087207 */ /* 0x008fc60000000000 */
[----:B------:R-:W0:Y:S01]  /*0140*/  SHFL.BFLY PT, R13, R12, 0x10, 0x1f ;  /* 0x0e001f000c0d7f89 */ /* 0x000e2200000e0000 */
[----:B------:R-:W-:Y:S02]  /*0150*/  FSEL R8, R8, RZ, P0 ;  /* 0x000000ff08087208 */ /* 0x000fe40000000000 */
[----:B----4-:R-:W-:-:S03]  /*0160*/  SEL R6, R11, RZ, P0 ;  /* 0x000000ff0b067207 */ /* 0x010fc60000000000 */
[----:B------:R-:W1:Y:S01]  /*0170*/  SHFL.BFLY PT, R5, R8, 0x10, 0x1f ;  /* 0x0e001f0008057f89 */ /* 0x000e6200000e0000 */
[----:B------:R-:W-:-:S05]  /*0180*/  FSEL R6, R6, RZ, P0 ;  /* 0x000000ff06067208 */ /* 0x000fca0000000000 */
[----:B------:R-:W2:Y:S01]  /*0190*/  SHFL.BFLY PT, R7, R6, 0x10, 0x1f ;  /* 0x0e001f0006077f89 */ /* 0x000ea200000e0000 */
[----:B0-----:R-:W-:-:S04]  /*01a0*/  FADD R2, R12, R13 ;  /* 0x0000000d0c027221 */ /* 0x001fc80000000000 */
[C---:B------:R-:W-:Y:S01]  /*01b0*/  FMUL R9, R2.reuse, 0.25 ;  /* 0x3e80000002097820 */ /* 0x040fe20000400000 */
[C---:B------:R-:W-:Y:S01]  /*01c0*/  FSETP.GEU.AND P2, PT, |R2|.reuse, 1.175494350822287508e-38, PT ;  /* 0x008000000200780b */ /* 0x040fe20003f4e200 */
[----:B------:R-:W0:Y:S01]  /*01d0*/  SHFL.BFLY PT, R15, R2, 0x8, 0x1f ;  /* 0x0d001f00020f7f89 */ /* 0x000e2200000e0000 */
[----:B------:R-:W-:-:S04]  /*01e0*/  FSETP.GT.AND P1, PT, |R2|, 8.50705917302346158658e+37, PT ;  /* 0x7e8000000200780b */ /* 0x000fc80003f24200 */
[----:B------:R-:W-:Y:S01]  /*01f0*/  FSEL R10, R9, R2, P1 ;  /* 0x00000002090a7208 */ /* 0x000fe20000800000 */
[----:B-1----:R-:W-:Y:S01]  /*0200*/  FADD R9, -R8, R5 ;  /* 0x0000000508097221 */ /* 0x002fe20000000100 */
[----:B--2---:R-:W-:-:S03]  /*0210*/  FADD R6, R6, R7 ;  /* 0x0000000706067221 */ /* 0x004fc60000000000 */
[----:B------:R-:W-:Y:S02]  /*0220*/  FMUL R11, R9, R9 ;  /* 0x00000009090b7220 */ /* 0x000fe40000400000 */
[----:B------:R-:W-:Y:S02]  /*0230*/  @!P2 FMUL R10, R10, 16777216 ;  /* 0x4b8000000a0aa820 */ /* 0x000fe40000400000 */
[----:B------:R-:W-:Y:S01]  /*0240*/  @P1 FMUL R13, R13, 0.25 ;  /* 0x3e8000000d0d1820 */ /* 0x000fe20000400000 */
[----:B------:R-:W-:Y:S01]  /*0250*/  FSETP.NEU.AND P1, PT, R2, RZ, PT ;  /* 0x000000ff0200720b */ /* 0x000fe20003f2d000 */
[----:B------:R-:W-:Y:S02]  /*0260*/  FMUL R11, R12, R11 ;  /* 0x0000000b0c0b7220 */ /* 0x000fe40000400000 */
[----:B------:R-:W1:Y:S01]  /*0270*/  MUFU.RCP R10, R10 ;  /* 0x0000000a000a7308 */ /* 0x000e620000001000 */
[----:B------:R-:W-:Y:S01]  /*0280*/  @!P2 FMUL R13, R13, 16777216 ;  /* 0x4b8000000d0da820 */ /* 0x000fe20000400000 */
[----:B0-----:R-:W-:-:S04]  /*0290*/  FADD R4, R2, R15 ;  /* 0x0000000f02047221 */ /* 0x001fc80000000000 */
[C---:B------:R-:W-:Y:S01]  /*02a0*/  FMUL R17, R4.reuse, 0.25 ;  /* 0x3e80000004117820 */ /* 0x040fe20000400000 */
[C---:B------:R-:W-:Y:S01]  /*02b0*/  FSETP.GEU.AND P2, PT, |R4|.reuse, 1.175494350822287508e-38, PT ;  /* 0x008000000400780b */ /* 0x040fe20003f4e200 */
[----:B------:R-:W0:Y:S01]  /*02c0*/  SHFL.BFLY PT, R5, R4, 0x4, 0x1f ;  /* 0x0c801f0004057f89 */ /* 0x000e2200000e0000 */
[----:B------:R-:W-:Y:S01]  /*02d0*/  FSETP.GT.AND P0, PT, |R4|, 8.50705917302346158658e+37, PT ;  /* 0x7e8000000400780b */ /* 0x000fe20003f04200 */
[----:B-1----:R-:W-:-:S03]  /*02e0*/  FMUL R13, R10, R13 ;  /* 0x0000000d0a0d7220 */ /* 0x002fc60000400000 */
[----:B------:R-:W-:Y:S02]  /*02f0*/  FSEL R17, R17, R4, P0 ;  /* 0x0000000411117208 */ /* 0x000fe40000000000 */
[----:B------:R-:W-:Y:S02]  /*0300*/  FSEL R13, R13, RZ, P1 ;  /* 0x000000ff0d0d7208 */ /* 0x000fe40000800000 */
[----:B------:R-:W-:-:S03]  /*0310*/  FSETP.NEU.AND P1, PT, R4, RZ, PT ;  /* 0x000000ff0400720b */ /* 0x000fc60003f2d000 */
[----:B------:R-:W-:Y:S01]  /*0320*/  @!P2 FMUL R17, R17, 16777216 ;  /* 0x4b8000001111a820 */ /* 0x000fe20000400000 */
[----:B------:R-:W-:Y:S01]  /*0330*/  FFMA R8, R9, R13, R8 ;  /* 0x0000000d09087223 */ /* 0x000fe20000000008 */
[----:B------:R-:W-:Y:S02]  /*0340*/  FFMA R11, R13, R11, R6 ;  /* 0x0000000b0d0b7223 */ /* 0x000fe40000000006 */
[----:B------:R-:W1:Y:S01]  /*0350*/  MUFU.RCP R12, R17 ;  /* 0x00000011000c7308 */ /* 0x000e620000001000 */
[----:B------:R-:W-:Y:S01]  /*0360*/  @P0 FMUL R15, R15, 0.25 ;  /* 0x3e8000000f0f0820 */ /* 0x000fe20000400000 */
[----:B------:R-:W2:Y:S03]  /*0370*/  SHFL.BFLY PT, R9, R8, 0x8, 0x1f ;  /* 0x0d001f0008097f89 */ /* 0x000ea600000e0000 */
[----:B------:R-:W-:Y:S01]  /*0380*/  @!P2 FMUL R15, R15, 16777216 ;  /* 0x4b8000000f0fa820 */ /* 0x000fe20000400000 */
[----:B------:R-:W3:Y:S01]  /*0390*/  SHFL.BFLY PT, R10, R11, 0x8, 0x1f ;  /* 0x0d001f000b0a7f89 */ /* 0x000ee200000e0000 */
        /* <DEDUP_REMOVED lines=10> */
[----:B--2---:R-:W-:Y:S01]  /*0440*/  FADD R9, -R8, R9 ;  /* 0x0000000908097221 */ /* 0x004fe20000000100 */
[----:B------:R-:W-:Y:S02]  /*0450*/  @P0 FMUL R5, R5, 0.25 ;  /* 0x3e80000005050820 */ /* 0x000fe40000400000 */
[----:B------:R-:W1:Y:S01]  /*0460*/  MUFU.RCP R16, R15 ;  /* 0x0000000f00107308 */ /* 0x000e620000001000 */
[C---:B------:R-:W-:Y:S01]  /*0470*/  FMUL R13, R9.reuse, R9 ;  /* 0x00000009090d7220 */ /* 0x040fe20000400000 */
[----:B------:R-:W-:Y:S01]  /*0480*/  FFMA R8, R9, R12, R8 ;  /* 0x0000000c09087223 */ /* 0x000fe20000000008 */
[----:B---3--:R-:W-:Y:S01]  /*0490*/  FADD R11, R11, R10 ;  /* 0x0000000a0b0b7221 */ /* 0x008fe20000000000 */
[----:B------:R-:W-:Y:S01]  /*04a0*/  @!P2 FMUL R5, R5, 16777216 ;  /* 0x4b8000000505a820 */ /* 0x000fe20000400000 */
[----:B------:R-:W-:Y:S02]  /*04b0*/  FMUL R13, R2, R13 ;  /* 0x0000000d020d7220 */ /* 0x000fe40000400000 */
[----:B------:R-:W2:Y:S01]  /*04c0*/  SHFL.BFLY PT, R9, R8, 0x4, 0x1f ;  /* 0x0c801f0008097f89 */ /* 0x000ea200000e0000 */
[----:B0-----:R-:W-:Y:S01]  /*04d0*/  FADD R2, R6, R7 ;  /* 0x0000000706027221 */ /* 0x001fe20000000000 */
[----:B------:R-:W-:-:S04]  /*04e0*/  FFMA R11, R12, R13, R11 ;  /* 0x0000000d0c0b7223 */ /* 0x000fc8000000000b */
[C---:B------:R-:W-:Y:S01]  /*04f0*/  FSETP.GEU.AND P2, PT, |R2|.reuse, 1.175494350822287508e-38, PT ;  /* 0x008000000200780b */ /* 0x040fe20003f4e200 */
[----:B------:R-:W0:Y:S01]  /*0500*/  SHFL.BFLY PT, R10, R11, 0x4, 0x1f ;  /* 0x0c801f000b0a7f89 */ /* 0x000e2200000e0000 */
[----:B------:R-:W-:Y:S01]  /*0510*/  FSETP.GT.AND P0, PT, |R2|, 8.50705917302346158658e+37, PT ;  /* 0x7e8000000200780b */ /* 0x000fe20003f04200 */
[----:B-1----:R-:W-:Y:S01]  /*0520*/  FMUL R16, R16, R5 ;  /* 0x0000000510107220 */ /* 0x002fe20000400000 */
[----:B------:R-:W-:Y:S01]  /*0530*/  FMUL R5, R2, 0.25 ;  /* 0x3e80000002057820 */ /* 0x000fe20000400000 */
[----:B------:R-:W1:Y:S03]  /*0540*/  SHFL.BFLY PT, R13, R2, 0x1, 0x1f ;  /* 0x0c201f00020d7f89 */ /* 0x000e6600000e0000 */
[----:B------:R-:W-:Y:S02]  /*0550*/  FSEL R16, R16, RZ, P1 ;  /* 0x000000ff10107208 */ /* 0x000fe40000800000 */
[----:B------:R-:W-:-:S02]  /*0560*/  FSEL R12, R5, R2, P0 ;  /* 0x00000002050c7208 */ /* 0x000fc40000000000 */
[----:B------:R-:W-:-:S03]  /*0570*/  FSETP.NEU.AND P1, PT, R2, RZ, PT ;  /* 0x000000ff0200720b */ /* 0x000fc60003f2d000 */
[----:B------:R-:W-:Y:S01]  /*0580*/  @!P2 FMUL R12, R12, 16777216 ;  /* 0x4b8000000c0ca820 */ /* 0x000fe20000400000 */
[----:B------:R-:W-:Y:S01]  /*0590*/  @P0 FMUL R7, R7, 0.25 ;  /* 0x3e80000007070820 */ /* 0x000fe20000400000 */
[----:B--2---:R-:W-:-:S03]  /*05a0*/  FADD R9, -R8, R9 ;  /* 0x0000000908097221 */ /* 0x004fc60000000100 */
[----:B------:R-:W-:Y:S01]  /*05b0*/  @!P2 FMUL R7, R7, 16777216 ;  /* 0x4b8000000707a820 */ /* 0x000fe20000400000 */
[----:B------:R-:W2:Y:S01]  /*05c0*/  MUFU.RCP R12, R12 ;  /* 0x0000000c000c7308 */ /* 0x000ea20000001000 */
[C---:B------:R-:W-:Y:S01]  /*05d0*/  FMUL R5, R9.reuse, R9 ;  /* 0x0000000909057220 */ /* 0x040fe20000400000 */
[----:B------:R-:W-:Y:S01]  /*05e0*/  FFMA R8, R9, R16, R8 ;  /* 0x0000001009087223 */ /* 0x000fe20000000008 */
[----:B0-----:R-:W-:Y:S02]  /*05f0*/  FADD R11, R11, R10 ;  /* 0x0000000a0b0b7221 */ /* 0x001fe40000000000 */
[----:B------:R-:W-:Y:S02]  /*0600*/  FMUL R5, R4, R5 ;  /* 0x0000000504057220 */ /* 0x000fe40000400000 */
[----:B------:R-:W0:Y:S01]  /*0610*/  SHFL.BFLY PT, R9, R8, 0x2, 0x1f ;  /* 0x0c401f0008097f89 */ /* 0x000e2200000e0000 */
[----:B-1----:R-:W-:Y:S01]  /*0620*/  FADD R10, R2, R13 ;  /* 0x0000000d020a7221 */ /* 0x002fe20000000000 */
[----:B------:R-:W-:-:S04]  /*0630*/  FFMA R5, R16, R5, R11 ;  /* 0x0000000510057223 */ /* 0x000fc8000000000b */
[C---:B------:R-:W-:Y:S01]  /*0640*/  FSETP.GT.AND P0, PT, |R10|.reuse, 8.50705917302346158658e+37, PT ;  /* 0x7e8000000a00780b */ /* 0x040fe20003f04200 */
[----:B------:R-:W1:Y:S01]  /*0650*/  SHFL.BFLY PT, R4, R5, 0x2, 0x1f ;  /* 0x0c401f0005047f89 */ /* 0x000e6200000e0000 */
[----:B------:R-:W-:Y:S01]  /*0660*/  FSETP.GEU.AND P2, PT, |R10|, 1.175494350822287508e-38, PT ;  /* 0x008000000a00780b */ /* 0x000fe20003f4e200 */
[----:B--2---:R-:W-:-:S05]  /*0670*/  FMUL R7, R12, R7 ;  /* 0x000000070c077220 */ /* 0x004fca0000400000 */
[----:B------:R-:W-:Y:S02]  /*0680*/  FSEL R7, R7, RZ, P1 ;  /* 0x000000ff07077208 */ /* 0x000fe40000800000 */
[----:B------:R-:W-:-:S03]  /*0690*/  FSETP.NEU.AND P1, PT, R10, RZ, PT ;  /* 0x000000ff0a00720b */ /* 0x000fc60003f2d000 */
[----:B------:R-:W-:Y:S01]  /*06a0*/  @P0 FMUL R10, R10, 0.25 ;  /* 0x3e8000000a0a0820 */ /* 0x000fe20000400000 */
[----:B------:R-:W-:Y:S01]  /*06b0*/  @P0 FMUL R13, R13, 0.25 ;  /* 0x3e8000000d0d0820 */ /* 0x000fe20000400000 */
[----:B------:R-:W-:Y:S02]  /*06c0*/  LOP3.LUT P0, RZ, R14, 0x3f, RZ, 0xc0, !PT ;  /* 0x0000003f0eff7812 */ /* 0x000fe4000780c0ff */
[----:B------:R-:W-:Y:S01]  /*06d0*/  @!P2 FMUL R10, R10, 16777216 ;  /* 0x4b8000000a0aa820 */ /* 0x000fe20000400000 */
[----:B0-----:R-:W-:Y:S01]  /*06e0*/  FADD R9, -R8, R9 ;  /* 0x0000000908097221 */ /* 0x001fe20000000100 */
[----:B------:R-:W-:Y:S01]  /*06f0*/  @!P2 FMUL R13, R13, 16777216 ;  /* 0x4b8000000d0da820 */ /* 0x000fe20000400000 */
[----:B------:R-:W-:Y:S02]  /*0700*/  ISETP.LT.AND P0, PT, R0, 0x20, !P0 ;  /* 0x000000200000780c */ /* 0x000fe40004701270 */
[C---:B------:R-:W-:Y:S01]  /*0710*/  FFMA R8, R9.reuse, R7, R8 ;  /* 0x0000000709087223 */ /* 0x040fe20000000008 */
[----:B------:R-:W-:Y:S01]  /*0720*/  FMUL R9, R9, R9 ;  /* 0x0000000909097220 */ /* 0x000fe20000400000 */
[----:B------:R-:W0:Y:S01]  /*0730*/  MUFU.RCP R10, R10 ;  /* 0x0000000a000a7308 */ /* 0x000e220000001000 */
[----:B-1----:R-:W-:-:S02]  /*0740*/  FADD R4, R5, R4 ;  /* 0x0000000405047221 */ /* 0x002fc40000000000 */
[----:B------:R-:W-:Y:S01]  /*0750*/  FMUL R9, R6, R9 ;  /* 0x0000000906097220 */ /* 0x000fe20000400000 */
[----:B------:R-:W1:Y:S03]  /*0760*/  SHFL.BFLY PT, R5, R8, 0x1, 0x1f ;  /* 0x0c201f0008057f89 */ /* 0x000e6600000e0000 */
[----:B------:R-:W-:-:S05]  /*0770*/  FFMA R9, R7, R9, R4 ;  /* 0x0000000907097223 */ /* 0x000fca0000000004 */
[----:B------:R-:W2:Y:S01]  /*0780*/  SHFL.BFLY PT, R6, R9, 0x1, 0x1f ;  /* 0x0c201f0009067f89 */ /* 0x000ea200000e0000 */
[----:B0-----:R-:W-:-:S05]  /*0790*/  FMUL R13, R10, R13 ;  /* 0x0000000d0a0d7220 */ /* 0x001fca0000400000 */
[----:B------:R-:W-:Y:S01]  /*07a0*/  FSEL R13, R13, RZ, P1 ;  /* 0x000000ff0d0d7208 */ /* 0x000fe20000800000 */
[----:B-1----:R-:W-:-:S04]  /*07b0*/  FADD R5, -R8, R5 ;  /* 0x0000000508057221 */ /* 0x002fc80000000100 */
[C---:B------:R-:W-:Y:S01]  /*07c0*/  FFMA R11, R5.reuse, R13, R8 ;  /* 0x0000000d050b7223 */ /* 0x040fe20000000008 */
[----:B------:R-:W-:Y:S01]  /*07d0*/  FMUL R7, R5, R5 ;  /* 0x0000000505077220 */ /* 0x000fe20000400000 */
[----:B------:R-:W-:Y:S01]  /*07e0*/  IMAD.WIDE R4, R0, R3, c[0x0][0x178] ;  /* 0x00005e0000047625 */ /* 0x000fe200078e0203 */
[----:B--2---:R-:W-:Y:S02]  /*07f0*/  FADD R6, R9, R6 ;  /* 0x0000000609067221 */ /* 0x004fe40000000000 */
[----:B------:R-:W-:Y:S01]  /*0800*/  FMUL R7, R2, R7 ;  /* 0x0000000702077220 */ /* 0x000fe20000400000 */
[----:B------:R-:W-:Y:S01]  /*0810*/  IMAD.WIDE R2, R0, R3, c[0x0][0x180] ;  /* 0x0000600000027625 */ /* 0x000fe200078e0203 */
[----:B------:R0:W-:Y:S02]  /*0820*/  @P0 STG.E [R4.64], R11 ;  /* 0x0000000b04000986 */ /* 0x0001e4000c101904 */
[----:B------:R-:W-:Y:S01]  /*0830*/  FFMA R7, R13, R7, R6 ;  /* 0x000000070d077223 */ /* 0x000fe20000000006 */
[----:B------:R-:W-:Y:S06]  /*0840*/  @!P0 EXIT ;  /* 0x000000000000894d */ /* 0x000fec0003800000 */
[----:B------:R-:W-:Y:S01]  /*0850*/  STG.E [R2.64], R7 ;  /* 0x0000000702007986 */ /* 0x000fe2000c101904 */
[----:B------:R-:W-:Y:S05]  /*0860*/  EXIT ;  /* 0x000000000000794d */ /* 0x000fea0003800000 */
.L_x_0:
[----:B------:R-:W-:-:S00]  /*0870*/  BRA `(.L_x_0) ;  /* 0xfffffff000007947 */ /* 0x000fc0000383ffff */
[----:B------:R-:W-:-:S00]  /*0880*/  NOP ;  /* 0x0000000000007918 */ /* 0x000fc00000000000 */
[----:B------:R-:W-:-:S00]  /*0890*/  NOP ;  /* 0x0000000000007918 */ /* 0x000fc00000000000 */
[----:B------:R-:W-:-:S00]  /*08a0*/  NOP ;  /* 0x0000000000007918 */ /* 0x000fc00000000000 */
[----:B------:R-:W-:-:S00]  /*08b0*/  NOP ;  /* 0x0000000000007918 */ /* 0x000fc00000000000 */
[----:B------:R-:W-:-:S00]  /*08c0*/  NOP ;  /* 0x0000000000007918 */ /* 0x000fc00000000000 */
[----:B------:R-:W-:-:S00]  /*08d0*/  NOP ;  /* 0x0000000000007918 */ /* 0x000fc00000000000 */
[----:B------:R-:W-:-:S00]  /*08e0*/  NOP ;  /* 0x0000000000007918 */ /* 0x000fc00000000000 */
[----:B------:R-:W-:-:S00]  /*08f0*/  NOP ;  /* 0x0000000000007918 */ /* 0x000fc00000000000 */
.L_x_1:
